//
// Generated by NVIDIA NVVM Compiler
//
// Compiler Build ID: CL-36424714
// Cuda compilation tools, release 13.0, V13.0.88
// Based on NVVM 20.0.0
//

.version 9.0
.target sm_100
.address_size 64

	// .globl	_Z5hellov
.extern .func  (.param .b32 func_retval0) vprintf
(
	.param .b64 vprintf_param_0,
	.param .b64 vprintf_param_1
)
;
.global .align 1 .b8 $str[32] = {72, 101, 108, 108, 111, 32, 87, 111, 114, 108, 100, 33, 32, 77, 121, 32, 116, 104, 114, 101, 97, 100, 73, 100, 32, 105, 115, 32, 37, 100, 10};

.visible .entry _Z5hellov()
{
	.local .align 8 .b8 	__local_depot0[8];
	.reg .b64 	%SP;
	.reg .b64 	%SPL;
	.reg .b32 	%r<7>;
	.reg .b64 	%rd<5>;

	mov.u64 	%SPL, __local_depot0;
	cvta.local.u64 	%SP, %SPL;
	add.u64 	%rd1, %SP, 0;
	add.u64 	%rd2, %SPL, 0;
	mov.u32 	%r1, %tid.x;
	mov.u32 	%r2, %ntid.x;
	mov.u32 	%r3, %ctaid.x;
	mad.lo.s32 	%r4, %r2, %r3, %r1;
	st.local.u32 	[%rd2], %r4;
	mov.u64 	%rd3, $str;
	cvta.global.u64 	%rd4, %rd3;
	{ // callseq 0, 0
	.param .b64 param0;
	st.param.b64 	[param0], %rd4;
	.param .b64 param1;
	st.param.b64 	[param1], %rd1;
	.param .b32 retval0;
	call.uni (retval0), 
	vprintf, 
	(
	param0, 
	param1
	);
	ld.param.b32 	%r5, [retval0];
	} // callseq 0
	ret;

}


// ===== COMPILED SASS (sm_100) =====

	.target	sm_100

	.elftype	@"ET_EXEC"


//--------------------- .note.nv.tkinfo           --------------------------
	.section	.note.nv.tkinfo,"",@"SHT_NOTE"
	.sectionflags	@"SHF_NOTE_NV_TKINFO"
	.tkinfo
        /*0018*/ 	.word	0x00000002
        /*0030*/ 	.string	""
        /*0030*/ 	.string	"ptxas"
        /*0030*/ 	.string	"Cuda compilation tools, release 13.0, V13.0.88"
        /*0030*/ 	.string	"Build cuda_13.0.r13.0/compiler.36424714_0"
        /*0030*/ 	.string	"-arch sm_100 -m 64 "



//--------------------- .note.nv.cuinfo           --------------------------
	.section	.note.nv.cuinfo,"",@"SHT_NOTE"
	.sectionflags	@"SHF_NOTE_NV_CUINFO"
        /*0018*/ 	.short	0x0002
        /*001a*/ 	.short	0x0064
        /*001c*/ 	.short	0x0082
	.zero		2


//--------------------- .nv.info                  --------------------------
	.section	.nv.info,"",@"SHT_CUDA_INFO"
	.align	4


	//----- nvinfo : EIATTR_REGCOUNT
	.align		4
        /*0000*/ 	.byte	0x04, 0x2f
        /*0002*/ 	.short	(.L_2 - .L_1)
	.align		4
.L_1:
        /*0004*/ 	.word	index@(_Z5hellov)
        /*0008*/ 	.word	0x00000018


	//----- nvinfo : EIATTR_FRAME_SIZE
	.align		4
.L_2:
        /*000c*/ 	.byte	0x04, 0x11
        /*000e*/ 	.short	(.L_4 - .L_3)
	.align		4
.L_3:
        /*0010*/ 	.word	index@(_Z5hellov)
        /*0014*/ 	.word	0x00000008


	//----- nvinfo : EIATTR_MIN_STACK_SIZE
	.align		4
.L_4:
        /*0018*/ 	.byte	0x04, 0x12
        /*001a*/ 	.short	(.L_6 - .L_5)
	.align		4
.L_5:
        /*001c*/ 	.word	index@(_Z5hellov)
        /*0020*/ 	.word	0x00000008
.L_6:


//--------------------- .nv.compat                --------------------------
	.section	.nv.compat,"",@"SHT_CUDA_COMPAT_INFO"
	.align	4
        /*0000*/ 	.byte	0x02, 0x09, 0x00, 0x00, 0x02, 0x02, 0x01, 0x00, 0x02, 0x05, 0x05, 0x00, 0x03, 0x07, 0x01, 0x01
        /*0010*/ 	.byte	0x02, 0x03, 0x00, 0x00, 0x02, 0x06, 0x01, 0x00, 0x04, 0x0b, 0x08, 0x00, 0x09, 0x00, 0x00, 0x00
        /*0020*/ 	.byte	0x00, 0x00, 0x00, 0x00


//--------------------- .nv.info._Z5hellov        --------------------------
	.section	.nv.info._Z5hellov,"",@"SHT_CUDA_INFO"
	.sectionflags	@""
	.align	4


	//----- nvinfo : EIATTR_CUDA_API_VERSION
	.align		4
        /*0000*/ 	.byte	0x04, 0x37
        /*0002*/ 	.short	(.L_8 - .L_7)
.L_7:
        /*0004*/ 	.word	0x00000082


	//----- nvinfo : EIATTR_SPARSE_MMA_MASK
	.align		4
.L_8:
        /*0008*/ 	.byte	0x03, 0x50
        /*000a*/ 	.short	0x0000


	//----- nvinfo : EIATTR_MAXREG_COUNT
	.align		4
        /*000c*/ 	.byte	0x03, 0x1b
        /*000e*/ 	.short	0x00ff


	//----- nvinfo : EIATTR_EXTERNS
	.align		4
        /*0010*/ 	.byte	0x04, 0x0f
        /*0012*/ 	.short	(.L_10 - .L_9)


	//   ....[0]....
	.align		4
.L_9:
        /*0014*/ 	.word	index@(vprintf)


	//----- nvinfo : EIATTR_MERCURY_ISA_VERSION
	.align		4
.L_10:
        /*0018*/ 	.byte	0x03, 0x5f
        /*001a*/ 	.short	0x0101


	//----- nvinfo : EIATTR_VRC_CTA_INIT_COUNT
	.align		4
        /*001c*/ 	.byte	0x02, 0x4a
	.zero		1
	.zero		1


	//----- nvinfo : EIATTR_SYSCALL_OFFSETS
	.align		4
        /*0020*/ 	.byte	0x04, 0x46
        /*0022*/ 	.short	(.L_12 - .L_11)


	//   ....[0]....
.L_11:
        /*0024*/ 	.word	0x00000110


	//----- nvinfo : EIATTR_EXIT_INSTR_OFFSETS
	.align		4
.L_12:
        /*0028*/ 	.byte	0x04, 0x1c
        /*002a*/ 	.short	(.L_14 - .L_13)


	//   ....[0]....
.L_13:
        /*002c*/ 	.word	0x00000120


	//----- nvinfo : EIATTR_SW_WAR
	.align		4
.L_14:
        /*0030*/ 	.byte	0x04, 0x36
        /*0032*/ 	.short	(.L_16 - .L_15)
.L_15:
        /*0034*/ 	.word	0x00000008
.L_16:


//--------------------- .nv.callgraph             --------------------------
	.section	.nv.callgraph,"",@"SHT_CUDA_CALLGRAPH"
	.align	4
	.sectionentsize	8
	.align		4
        /*0000*/ 	.word	0x00000000
	.align		4
        /*0004*/ 	.word	0xffffffff
	.align		4
        /*0008*/ 	.word	index@(_Z5hellov)
	.align		4
        /*000c*/ 	.word	index@(vprintf)
	.align		4
        /*0010*/ 	.word	0x00000000
	.align		4
        /*0014*/ 	.word	0xfffffffe
	.align		4
        /*0018*/ 	.word	0x00000000
	.align		4
        /*001c*/ 	.word	0xfffffffd
	.align		4
        /*0020*/ 	.word	0x00000000
	.align		4
        /*0024*/ 	.word	0xfffffffc


//--------------------- .nv.constant4             --------------------------
	.section	.nv.constant4,"a",@progbits
	.align	8
	.align		8
.nv.constant4:
        /*0000*/ 	.dword	vprintf
	.align		8
        /*0008*/ 	.dword	$str


//--------------------- .text._Z5hellov           --------------------------
	.section	.text._Z5hellov,"ax",@progbits
	.align	128
        .global         _Z5hellov
        .type           _Z5hellov,@function
        .size           _Z5hellov,(.L_x_2 - _Z5hellov)
        .other          _Z5hellov,@"STO_CUDA_ENTRY STV_DEFAULT"
_Z5hellov:
.text._Z5hellov:
[----:B------:R-:W0:Y:S01]  /*0000*/  LDC R1, c[0x0][0x37c] ;  /* 0x0000df00ff017b82 */ /* 0x000e220000000800 */
[----:B------:R-:W1:Y:S01]  /*0010*/  S2R R0, SR_TID.X ;  /* 0x0000000000007919 */ /* 0x000e620000002100 */
[----:B------:R-:W2:Y:S01]  /*0020*/  LDCU UR5, c[0x0][0x2fc] ;  /* 0x00005f80ff0577ac */ /* 0x000ea20008000800 */
[----:B------:R-:W-:Y:S01]  /*0030*/  MOV R2, 0x0 ;  /* 0x0000000000027802 */ /* 0x000fe20000000f00 */
[----:B0-----:R-:W-:Y:S01]  /*0040*/  VIADD R1, R1, 0xfffffff8 ;  /* 0xfffffff801017836 */ /* 0x001fe20000000000 */
[----:B------:R-:W1:Y:S01]  /*0050*/  S2R R3, SR_CTAID.X ;  /* 0x0000000000037919 */ /* 0x000e620000002500 */
[----:B------:R-:W1:Y:S01]  /*0060*/  LDCU UR6, c[0x0][0x360] ;  /* 0x00006c00ff0677ac */ /* 0x000e620008000800 */
[----:B------:R-:W0:Y:S02]  /*0070*/  LDCU UR4, c[0x0][0x2f8] ;  /* 0x00005f00ff0477ac */ /* 0x000e240008000800 */
[----:B0-----:R-:W-:-:S05]  /*0080*/  IADD3 R6, P0, PT, R1, UR4, RZ ;  /* 0x0000000401067c10 */ /* 0x001fca000ff1e0ff */
[----:B--2---:R-:W-:Y:S02]  /*0090*/  IMAD.X R7, RZ, RZ, UR5, P0 ;  /* 0x00000005ff077e24 */ /* 0x004fe400080e06ff */
[----:B-1----:R-:W-:Y:S01]  /*00a0*/  IMAD R0, R3, UR6, R0 ;  /* 0x0000000603007c24 */ /* 0x002fe2000f8e0200 */
[----:B------:R-:W0:Y:S01]  /*00b0*/  LDCU.64 UR6, c[0x4][0x8] ;  /* 0x01000100ff0677ac */ /* 0x000e220008000a00 */
[----:B------:R-:W1:Y:S03]  /*00c0*/  LDC.64 R2, c[0x4][R2] ;  /* 0x0100000002027b82 */ /* 0x000e660000000a00 */
[----:B------:R2:W-:Y:S01]  /*00d0*/  STL [R1], R0 ;  /* 0x0000000001007387 */ /* 0x0005e20000100800 */
[----:B0-----:R-:W-:Y:S01]  /*00e0*/  IMAD.U32 R4, RZ, RZ, UR6 ;  /* 0x00000006ff047e24 */ /* 0x001fe2000f8e00ff */
[----:B--2---:R-:W-:-:S07]  /*00f0*/  MOV R5, UR7 ;  /* 0x0000000700057c02 */ /* 0x004fce0008000f00 */
[----:B------:R-:W-:-:S07]  /*0100*/  LEPC R20, `(.L_x_0) ;  /* 0x000000001014794e */ /* 0x000fce0000000000 */
[----:B-1----:R-:W-:Y:S05]  /*0110*/  CALL.ABS.NOINC R2 ;  /* 0x0000000002007343 */ /* 0x002fea0003c00000 */
.L_x_0:
[----:B------:R-:W-:Y:S05]  /*0120*/  EXIT ;  /* 0x000000000000794d */ /* 0x000fea0003800000 */
.L_x_1:
[----:B------:R-:W-:-:S00]  /*0130*/  BRA `(.L_x_1) ;  /* 0xfffffffc00fc7947 */ /* 0x000fc0000383ffff */
[----:B------:R-:W-:-:S00]  /*0140*/  NOP ;  /* 0x0000000000007918 */ /* 0x000fc00000000000 */
        /* <DEDUP_REMOVED lines=11> */
.L_x_2:


//--------------------- .nv.global.init           --------------------------
	.section	.nv.global.init,"aw",@progbits
.nv.global.init:
	.type		$str,@object
	.size		$str,(.L_0 - $str)
$str:
        /*0000*/ 	.byte	0x48, 0x65, 0x6c, 0x6c, 0x6f, 0x20, 0x57, 0x6f, 0x72, 0x6c, 0x64, 0x21, 0x20, 0x4d, 0x79, 0x20
        /*0010*/ 	.byte	0x74, 0x68, 0x72, 0x65, 0x61, 0x64, 0x49, 0x64, 0x20, 0x69, 0x73, 0x20, 0x25, 0x64, 0x0a, 0x00
.L_0:


//--------------------- .nv.shared.reserved.0     --------------------------
	.section	.nv.shared.reserved.0,"aw",@nobits
	.weak		__nv_reservedSMEM_offset_0_alias
	.size		__nv_reservedSMEM_offset_0_alias, 0, 64
	.other		__nv_reservedSMEM_offset_0_alias,@"STO_CUDA_RESERVED_SHARED STV_DEFAULT"
__nv_reservedSMEM_offset_0_alias:
	.zero		0
	.zero		64


//--------------------- .nv.constant0._Z5hellov   --------------------------
	.section	.nv.constant0._Z5hellov,"a",@progbits
	.sectionflags	@""
	.align	4
.nv.constant0._Z5hellov:
	.zero		896


//--------------------- SYMBOLS --------------------------

	.type		.nv.reservedSmem.offset0,@object
	.size		.nv.reservedSmem.offset0,0x4
	.type		vprintf,@function
